//
// Generated by NVIDIA NVVM Compiler
//
// Compiler Build ID: CL-36424714
// Cuda compilation tools, release 13.0, V13.0.88
// Based on NVVM 20.0.0
//

.version 9.0
.target sm_100
.address_size 64

	// .globl	_Z21calculate_probabilityP7double2Pdi

.visible .entry _Z21calculate_probabilityP7double2Pdi(
	.param .u64 .ptr .align 1 _Z21calculate_probabilityP7double2Pdi_param_0,
	.param .u64 .ptr .align 1 _Z21calculate_probabilityP7double2Pdi_param_1,
	.param .u32 _Z21calculate_probabilityP7double2Pdi_param_2
)
{


	ret;

}
	// .globl	_Z7measureP7double2Pdi
.visible .entry _Z7measureP7double2Pdi(
	.param .u64 .ptr .align 1 _Z7measureP7double2Pdi_param_0,
	.param .u64 .ptr .align 1 _Z7measureP7double2Pdi_param_1,
	.param .u32 _Z7measureP7double2Pdi_param_2
)
{


	ret;

}


// ===== COMPILED SASS (sm_100) =====

	.target	sm_100

	.elftype	@"ET_EXEC"


//--------------------- .note.nv.tkinfo           --------------------------
	.section	.note.nv.tkinfo,"",@"SHT_NOTE"
	.sectionflags	@"SHF_NOTE_NV_TKINFO"
	.tkinfo
        /*0018*/ 	.word	0x00000002
        /*0030*/ 	.string	""
        /*0030*/ 	.string	"ptxas"
        /*0030*/ 	.string	"Cuda compilation tools, release 13.0, V13.0.88"
        /*0030*/ 	.string	"Build cuda_13.0.r13.0/compiler.36424714_0"
        /*0030*/ 	.string	"-arch sm_100 -m 64 "



//--------------------- .note.nv.cuinfo           --------------------------
	.section	.note.nv.cuinfo,"",@"SHT_NOTE"
	.sectionflags	@"SHF_NOTE_NV_CUINFO"
        /*0018*/ 	.short	0x0002
        /*001a*/ 	.short	0x0064
        /*001c*/ 	.short	0x0082
	.zero		2


//--------------------- .nv.info                  --------------------------
	.section	.nv.info,"",@"SHT_CUDA_INFO"
	.align	4


	//----- nvinfo : EIATTR_REGCOUNT
	.align		4
        /*0000*/ 	.byte	0x04, 0x2f
        /*0002*/ 	.short	(.L_1 - .L_0)
	.align		4
.L_0:
        /*0004*/ 	.word	index@(_Z21calculate_probabilityP7double2Pdi)
        /*0008*/ 	.word	0x00000004


	//----- nvinfo : EIATTR_FRAME_SIZE
	.align		4
.L_1:
        /*000c*/ 	.byte	0x04, 0x11
        /*000e*/ 	.short	(.L_3 - .L_2)
	.align		4
.L_2:
        /*0010*/ 	.word	index@(_Z21calculate_probabilityP7double2Pdi)
        /*0014*/ 	.word	0x00000000


	//----- nvinfo : EIATTR_REGCOUNT
	.align		4
.L_3:
        /*0018*/ 	.byte	0x04, 0x2f
        /*001a*/ 	.short	(.L_5 - .L_4)
	.align		4
.L_4:
        /*001c*/ 	.word	index@(_Z7measureP7double2Pdi)
        /*0020*/ 	.word	0x00000004


	//----- nvinfo : EIATTR_FRAME_SIZE
	.align		4
.L_5:
        /*0024*/ 	.byte	0x04, 0x11
        /*0026*/ 	.short	(.L_7 - .L_6)
	.align		4
.L_6:
        /*0028*/ 	.word	index@(_Z7measureP7double2Pdi)
        /*002c*/ 	.word	0x00000000


	//----- nvinfo : EIATTR_MIN_STACK_SIZE
	.align		4
.L_7:
        /*0030*/ 	.byte	0x04, 0x12
        /*0032*/ 	.short	(.L_9 - .L_8)
	.align		4
.L_8:
        /*0034*/ 	.word	index@(_Z7measureP7double2Pdi)
        /*0038*/ 	.word	0x00000000


	//----- nvinfo : EIATTR_MIN_STACK_SIZE
	.align		4
.L_9:
        /*003c*/ 	.byte	0x04, 0x12
        /*003e*/ 	.short	(.L_11 - .L_10)
	.align		4
.L_10:
        /*0040*/ 	.word	index@(_Z21calculate_probabilityP7double2Pdi)
        /*0044*/ 	.word	0x00000000
.L_11:


//--------------------- .nv.compat                --------------------------
	.section	.nv.compat,"",@"SHT_CUDA_COMPAT_INFO"
	.align	4
        /*0000*/ 	.byte	0x02, 0x09, 0x00, 0x00, 0x02, 0x02, 0x01, 0x00, 0x02, 0x05, 0x05, 0x00, 0x03, 0x07, 0x01, 0x01
        /*0010*/ 	.byte	0x02, 0x03, 0x00, 0x00, 0x02, 0x06, 0x01, 0x00, 0x04, 0x0b, 0x08, 0x00, 0x09, 0x00, 0x00, 0x00
        /*0020*/ 	.byte	0x00, 0x00, 0x00, 0x00


//--------------------- .nv.info._Z7measureP7double2Pdi --------------------------
	.section	.nv.info._Z7measureP7double2Pdi,"",@"SHT_CUDA_INFO"
	.sectionflags	@""
	.align	4


	//----- nvinfo : EIATTR_CUDA_API_VERSION
	.align		4
        /*0000*/ 	.byte	0x04, 0x37
        /*0002*/ 	.short	(.L_13 - .L_12)
.L_12:
        /*0004*/ 	.word	0x00000082


	//----- nvinfo : EIATTR_KPARAM_INFO
	.align		4
.L_13:
        /*0008*/ 	.byte	0x04, 0x17
        /*000a*/ 	.short	(.L_15 - .L_14)
.L_14:
        /*000c*/ 	.word	0x00000000
        /*0010*/ 	.short	0x0002
        /*0012*/ 	.short	0x0010
        /*0014*/ 	.byte	0x00, 0xf0, 0x11, 0x00


	//----- nvinfo : EIATTR_KPARAM_INFO
	.align		4
.L_15:
        /*0018*/ 	.byte	0x04, 0x17
        /*001a*/ 	.short	(.L_17 - .L_16)
.L_16:
        /*001c*/ 	.word	0x00000000
        /*0020*/ 	.short	0x0001
        /*0022*/ 	.short	0x0008
        /*0024*/ 	.byte	0x00, 0xf5, 0x21, 0x00


	//----- nvinfo : EIATTR_KPARAM_INFO
	.align		4
.L_17:
        /*0028*/ 	.byte	0x04, 0x17
        /*002a*/ 	.short	(.L_19 - .L_18)
.L_18:
        /*002c*/ 	.word	0x00000000
        /*0030*/ 	.short	0x0000
        /*0032*/ 	.short	0x0000
        /*0034*/ 	.byte	0x00, 0xf5, 0x21, 0x00


	//----- nvinfo : EIATTR_SPARSE_MMA_MASK
	.align		4
.L_19:
        /*0038*/ 	.byte	0x03, 0x50
        /*003a*/ 	.short	0x0000


	//----- nvinfo : EIATTR_MAXREG_COUNT
	.align		4
        /*003c*/ 	.byte	0x03, 0x1b
        /*003e*/ 	.short	0x00ff


	//----- nvinfo : EIATTR_MERCURY_ISA_VERSION
	.align		4
        /*0040*/ 	.byte	0x03, 0x5f
        /*0042*/ 	.short	0x0101


	//----- nvinfo : EIATTR_VRC_CTA_INIT_COUNT
	.align		4
        /*0044*/ 	.byte	0x02, 0x4a
	.zero		1
	.zero		1


	//----- nvinfo : EIATTR_EXIT_INSTR_OFFSETS
	.align		4
        /*0048*/ 	.byte	0x04, 0x1c
        /*004a*/ 	.short	(.L_21 - .L_20)


	//   ....[0]....
.L_20:
        /*004c*/ 	.word	0x00000010


	//----- nvinfo : EIATTR_CBANK_PARAM_SIZE
	.align		4
.L_21:
        /*0050*/ 	.byte	0x03, 0x19
        /*0052*/ 	.short	0x0014


	//----- nvinfo : EIATTR_PARAM_CBANK
	.align		4
        /*0054*/ 	.byte	0x04, 0x0a
        /*0056*/ 	.short	(.L_23 - .L_22)
	.align		4
.L_22:
        /*0058*/ 	.word	index@(.nv.constant0._Z7measureP7double2Pdi)
        /*005c*/ 	.short	0x0380
        /*005e*/ 	.short	0x0014


	//----- nvinfo : EIATTR_SW_WAR
	.align		4
.L_23:
        /*0060*/ 	.byte	0x04, 0x36
        /*0062*/ 	.short	(.L_25 - .L_24)
.L_24:
        /*0064*/ 	.word	0x00000008
.L_25:


//--------------------- .nv.info._Z21calculate_probabilityP7double2Pdi --------------------------
	.section	.nv.info._Z21calculate_probabilityP7double2Pdi,"",@"SHT_CUDA_INFO"
	.sectionflags	@""
	.align	4


	//----- nvinfo : EIATTR_CUDA_API_VERSION
	.align		4
        /*0000*/ 	.byte	0x04, 0x37
        /*0002*/ 	.short	(.L_27 - .L_26)
.L_26:
        /*0004*/ 	.word	0x00000082


	//----- nvinfo : EIATTR_KPARAM_INFO
	.align		4
.L_27:
        /*0008*/ 	.byte	0x04, 0x17
        /*000a*/ 	.short	(.L_29 - .L_28)
.L_28:
        /*000c*/ 	.word	0x00000000
        /*0010*/ 	.short	0x0002
        /*0012*/ 	.short	0x0010
        /*0014*/ 	.byte	0x00, 0xf0, 0x11, 0x00


	//----- nvinfo : EIATTR_KPARAM_INFO
	.align		4
.L_29:
        /*0018*/ 	.byte	0x04, 0x17
        /*001a*/ 	.short	(.L_31 - .L_30)
.L_30:
        /*001c*/ 	.word	0x00000000
        /*0020*/ 	.short	0x0001
        /*0022*/ 	.short	0x0008
        /*0024*/ 	.byte	0x00, 0xf5, 0x21, 0x00


	//----- nvinfo : EIATTR_KPARAM_INFO
	.align		4
.L_31:
        /*0028*/ 	.byte	0x04, 0x17
        /*002a*/ 	.short	(.L_33 - .L_32)
.L_32:
        /*002c*/ 	.word	0x00000000
        /*0030*/ 	.short	0x0000
        /*0032*/ 	.short	0x0000
        /*0034*/ 	.byte	0x00, 0xf5, 0x21, 0x00


	//----- nvinfo : EIATTR_SPARSE_MMA_MASK
	.align		4
.L_33:
        /*0038*/ 	.byte	0x03, 0x50
        /*003a*/ 	.short	0x0000


	//----- nvinfo : EIATTR_MAXREG_COUNT
	.align		4
        /*003c*/ 	.byte	0x03, 0x1b
        /*003e*/ 	.short	0x00ff


	//----- nvinfo : EIATTR_MERCURY_ISA_VERSION
	.align		4
        /*0040*/ 	.byte	0x03, 0x5f
        /*0042*/ 	.short	0x0101


	//----- nvinfo : EIATTR_VRC_CTA_INIT_COUNT
	.align		4
        /*0044*/ 	.byte	0x02, 0x4a
	.zero		1
	.zero		1


	//----- nvinfo : EIATTR_EXIT_INSTR_OFFSETS
	.align		4
        /*0048*/ 	.byte	0x04, 0x1c
        /*004a*/ 	.short	(.L_35 - .L_34)


	//   ....[0]....
.L_34:
        /*004c*/ 	.word	0x00000010


	//----- nvinfo : EIATTR_CBANK_PARAM_SIZE
	.align		4
.L_35:
        /*0050*/ 	.byte	0x03, 0x19
        /*0052*/ 	.short	0x0014


	//----- nvinfo : EIATTR_PARAM_CBANK
	.align		4
        /*0054*/ 	.byte	0x04, 0x0a
        /*0056*/ 	.short	(.L_37 - .L_36)
	.align		4
.L_36:
        /*0058*/ 	.word	index@(.nv.constant0._Z21calculate_probabilityP7double2Pdi)
        /*005c*/ 	.short	0x0380
        /*005e*/ 	.short	0x0014


	//----- nvinfo : EIATTR_SW_WAR
	.align		4
.L_37:
        /*0060*/ 	.byte	0x04, 0x36
        /*0062*/ 	.short	(.L_39 - .L_38)
.L_38:
        /*0064*/ 	.word	0x00000008
.L_39:


//--------------------- .nv.callgraph             --------------------------
	.section	.nv.callgraph,"",@"SHT_CUDA_CALLGRAPH"
	.align	4
	.sectionentsize	8
	.align		4
        /*0000*/ 	.word	0x00000000
	.align		4
        /*0004*/ 	.word	0xffffffff
	.align		4
        /*0008*/ 	.word	0x00000000
	.align		4
        /*000c*/ 	.word	0xfffffffe
	.align		4
        /*0010*/ 	.word	0x00000000
	.align		4
        /*0014*/ 	.word	0xfffffffd
	.align		4
        /*0018*/ 	.word	0x00000000
	.align		4
        /*001c*/ 	.word	0xfffffffc


//--------------------- .text._Z7measureP7double2Pdi --------------------------
	.section	.text._Z7measureP7double2Pdi,"ax",@progbits
	.align	128
        .global         _Z7measureP7double2Pdi
        .type           _Z7measureP7double2Pdi,@function
        .size           _Z7measureP7double2Pdi,(.L_x_2 - _Z7measureP7double2Pdi)
        .other          _Z7measureP7double2Pdi,@"STO_CUDA_ENTRY STV_DEFAULT"
_Z7measureP7double2Pdi:
.text._Z7measureP7double2Pdi:
[----:B------:R-:W-:Y:S01]  /*0000*/  LDC R1, c[0x0][0x37c] ;  /* 0x0000df00ff017b82 */ /* 0x000fe20000000800 */
[----:B------:R-:W-:Y:S05]  /*0010*/  EXIT ;  /* 0x000000000000794d */ /* 0x000fea0003800000 */
.L_x_0:
[----:B------:R-:W-:-:S00]  /*0020*/  BRA `(.L_x_0) ;  /* 0xfffffffc00fc7947 */ /* 0x000fc0000383ffff */
[----:B------:R-:W-:-:S00]  /*0030*/  NOP ;  /* 0x0000000000007918 */ /* 0x000fc00000000000 */
        /* <DEDUP_REMOVED lines=12> */
.L_x_2:


//--------------------- .text._Z21calculate_probabilityP7double2Pdi --------------------------
	.section	.text._Z21calculate_probabilityP7double2Pdi,"ax",@progbits
	.align	128
        .global         _Z21calculate_probabilityP7double2Pdi
        .type           _Z21calculate_probabilityP7double2Pdi,@function
        .size           _Z21calculate_probabilityP7double2Pdi,(.L_x_3 - _Z21calculate_probabilityP7double2Pdi)
        .other          _Z21calculate_probabilityP7double2Pdi,@"STO_CUDA_ENTRY STV_DEFAULT"
_Z21calculate_probabilityP7double2Pdi:
.text._Z21calculate_probabilityP7double2Pdi:
[----:B------:R-:W-:Y:S01]  /*0000*/  LDC R1, c[0x0][0x37c] ;  /* 0x0000df00ff017b82 */ /* 0x000fe20000000800 */
[----:B------:R-:W-:Y:S05]  /*0010*/  EXIT ;  /* 0x000000000000794d */ /* 0x000fea0003800000 */
.L_x_1:
        /* <DEDUP_REMOVED lines=14> */
.L_x_3:


//--------------------- .nv.shared.reserved.0     --------------------------
	.section	.nv.shared.reserved.0,"aw",@nobits
	.weak		__nv_reservedSMEM_offset_0_alias
	.size		__nv_reservedSMEM_offset_0_alias, 0, 64
	.other		__nv_reservedSMEM_offset_0_alias,@"STO_CUDA_RESERVED_SHARED STV_DEFAULT"
__nv_reservedSMEM_offset_0_alias:
	.zero		0
	.zero		64


//--------------------- .nv.constant0._Z7measureP7double2Pdi --------------------------
	.section	.nv.constant0._Z7measureP7double2Pdi,"a",@progbits
	.sectionflags	@""
	.align	4
.nv.constant0._Z7measureP7double2Pdi:
	.zero		916


//--------------------- .nv.constant0._Z21calculate_probabilityP7double2Pdi --------------------------
	.section	.nv.constant0._Z21calculate_probabilityP7double2Pdi,"a",@progbits
	.sectionflags	@""
	.align	4
.nv.constant0._Z21calculate_probabilityP7double2Pdi:
	.zero		916


//--------------------- SYMBOLS --------------------------

	.type		.nv.reservedSmem.offset0,@object
	.size		.nv.reservedSmem.offset0,0x4
